//
// Generated by NVIDIA NVVM Compiler
//
// Compiler Build ID: CL-36424714
// Cuda compilation tools, release 13.0, V13.0.88
// Based on NVVM 20.0.0
//

.version 9.0
.target sm_100
.address_size 64

	// .globl	train

.visible .entry train(
	.param .u64 .ptr .align 1 train_param_0,
	.param .u64 .ptr .align 1 train_param_1,
	.param .u64 .ptr .align 1 train_param_2,
	.param .u64 .ptr .align 1 train_param_3,
	.param .f32 train_param_4,
	.param .f32 train_param_5,
	.param .f32 train_param_6
)
{
	.reg .b32 	%r<4>;
	.reg .b32 	%f<17>;
	.reg .b64 	%rd<14>;

	ld.param.u64 	%rd1, [train_param_0];
	ld.param.u64 	%rd2, [train_param_1];
	ld.param.u64 	%rd3, [train_param_2];
	ld.param.u64 	%rd4, [train_param_3];
	ld.param.f32 	%f1, [train_param_4];
	ld.param.f32 	%f2, [train_param_5];
	ld.param.f32 	%f3, [train_param_6];
	cvta.to.global.u64 	%rd5, %rd3;
	cvta.to.global.u64 	%rd6, %rd1;
	cvta.to.global.u64 	%rd7, %rd4;
	cvta.to.global.u64 	%rd8, %rd2;
	mov.u32 	%r1, %tid.x;
	mul.wide.u32 	%rd9, %r1, 4;
	add.s64 	%rd10, %rd8, %rd9;
	ld.global.f32 	%f4, [%rd10];
	mul.f32 	%f5, %f2, %f4;
	st.global.f32 	[%rd10], %f5;
	add.s64 	%rd11, %rd7, %rd9;
	ld.global.u32 	%r2, [%rd11];
	cvt.rn.f32.s32 	%f6, %r2;
	mov.f32 	%f7, 0f3F800000;
	sub.f32 	%f8, %f7, %f2;
	mul.f32 	%f9, %f8, %f6;
	mul.f32 	%f10, %f1, %f9;
	add.s64 	%rd12, %rd6, %rd9;
	ld.global.f32 	%f11, [%rd12];
	mul.f32 	%f12, %f11, %f10;
	fma.rn.f32 	%f13, %f3, %f12, %f5;
	st.global.f32 	[%rd10], %f13;
	ld.global.u32 	%r3, [%rd11];
	cvt.rn.f32.s32 	%f14, %r3;
	add.s64 	%rd13, %rd5, %rd9;
	ld.global.f32 	%f15, [%rd13];
	fma.rn.f32 	%f16, %f13, %f14, %f15;
	st.global.f32 	[%rd13], %f16;
	ret;

}


// ===== COMPILED SASS (sm_100) =====

	.target	sm_100

	.elftype	@"ET_EXEC"


//--------------------- .note.nv.tkinfo           --------------------------
	.section	.note.nv.tkinfo,"",@"SHT_NOTE"
	.sectionflags	@"SHF_NOTE_NV_TKINFO"
	.tkinfo
        /*0018*/ 	.word	0x00000002
        /*0030*/ 	.string	""
        /*0030*/ 	.string	"ptxas"
        /*0030*/ 	.string	"Cuda compilation tools, release 13.0, V13.0.88"
        /*0030*/ 	.string	"Build cuda_13.0.r13.0/compiler.36424714_0"
        /*0030*/ 	.string	"-arch sm_100 -m 64 "



//--------------------- .note.nv.cuinfo           --------------------------
	.section	.note.nv.cuinfo,"",@"SHT_NOTE"
	.sectionflags	@"SHF_NOTE_NV_CUINFO"
        /*0018*/ 	.short	0x0002
        /*001a*/ 	.short	0x0064
        /*001c*/ 	.short	0x0082
	.zero		2


//--------------------- .nv.info                  --------------------------
	.section	.nv.info,"",@"SHT_CUDA_INFO"
	.align	4


	//----- nvinfo : EIATTR_REGCOUNT
	.align		4
        /*0000*/ 	.byte	0x04, 0x2f
        /*0002*/ 	.short	(.L_1 - .L_0)
	.align		4
.L_0:
        /*0004*/ 	.word	index@(train)
        /*0008*/ 	.word	0x00000012


	//----- nvinfo : EIATTR_FRAME_SIZE
	.align		4
.L_1:
        /*000c*/ 	.byte	0x04, 0x11
        /*000e*/ 	.short	(.L_3 - .L_2)
	.align		4
.L_2:
        /*0010*/ 	.word	index@(train)
        /*0014*/ 	.word	0x00000000


	//----- nvinfo : EIATTR_MIN_STACK_SIZE
	.align		4
.L_3:
        /*0018*/ 	.byte	0x04, 0x12
        /*001a*/ 	.short	(.L_5 - .L_4)
	.align		4
.L_4:
        /*001c*/ 	.word	index@(train)
        /*0020*/ 	.word	0x00000000
.L_5:


//--------------------- .nv.compat                --------------------------
	.section	.nv.compat,"",@"SHT_CUDA_COMPAT_INFO"
	.align	4
        /*0000*/ 	.byte	0x02, 0x09, 0x00, 0x00, 0x02, 0x02, 0x01, 0x00, 0x02, 0x05, 0x05, 0x00, 0x03, 0x07, 0x01, 0x01
        /*0010*/ 	.byte	0x02, 0x03, 0x00, 0x00, 0x02, 0x06, 0x01, 0x00, 0x04, 0x0b, 0x08, 0x00, 0x09, 0x00, 0x00, 0x00
        /*0020*/ 	.byte	0x00, 0x00, 0x00, 0x00


//--------------------- .nv.info.train            --------------------------
	.section	.nv.info.train,"",@"SHT_CUDA_INFO"
	.sectionflags	@""
	.align	4


	//----- nvinfo : EIATTR_CUDA_API_VERSION
	.align		4
        /*0000*/ 	.byte	0x04, 0x37
        /*0002*/ 	.short	(.L_7 - .L_6)
.L_6:
        /*0004*/ 	.word	0x00000082


	//----- nvinfo : EIATTR_KPARAM_INFO
	.align		4
.L_7:
        /*0008*/ 	.byte	0x04, 0x17
        /*000a*/ 	.short	(.L_9 - .L_8)
.L_8:
        /*000c*/ 	.word	0x00000000
        /*0010*/ 	.short	0x0006
        /*0012*/ 	.short	0x0028
        /*0014*/ 	.byte	0x00, 0xf0, 0x11, 0x00


	//----- nvinfo : EIATTR_KPARAM_INFO
	.align		4
.L_9:
        /*0018*/ 	.byte	0x04, 0x17
        /*001a*/ 	.short	(.L_11 - .L_10)
.L_10:
        /*001c*/ 	.word	0x00000000
        /*0020*/ 	.short	0x0005
        /*0022*/ 	.short	0x0024
        /*0024*/ 	.byte	0x00, 0xf0, 0x11, 0x00


	//----- nvinfo : EIATTR_KPARAM_INFO
	.align		4
.L_11:
        /*0028*/ 	.byte	0x04, 0x17
        /*002a*/ 	.short	(.L_13 - .L_12)
.L_12:
        /*002c*/ 	.word	0x00000000
        /*0030*/ 	.short	0x0004
        /*0032*/ 	.short	0x0020
        /*0034*/ 	.byte	0x00, 0xf0, 0x11, 0x00


	//----- nvinfo : EIATTR_KPARAM_INFO
	.align		4
.L_13:
        /*0038*/ 	.byte	0x04, 0x17
        /*003a*/ 	.short	(.L_15 - .L_14)
.L_14:
        /*003c*/ 	.word	0x00000000
        /*0040*/ 	.short	0x0003
        /*0042*/ 	.short	0x0018
        /*0044*/ 	.byte	0x00, 0xf5, 0x21, 0x00


	//----- nvinfo : EIATTR_KPARAM_INFO
	.align		4
.L_15:
        /*0048*/ 	.byte	0x04, 0x17
        /*004a*/ 	.short	(.L_17 - .L_16)
.L_16:
        /*004c*/ 	.word	0x00000000
        /*0050*/ 	.short	0x0002
        /*0052*/ 	.short	0x0010
        /*0054*/ 	.byte	0x00, 0xf5, 0x21, 0x00


	//----- nvinfo : EIATTR_KPARAM_INFO
	.align		4
.L_17:
        /*0058*/ 	.byte	0x04, 0x17
        /*005a*/ 	.short	(.L_19 - .L_18)
.L_18:
        /*005c*/ 	.word	0x00000000
        /*0060*/ 	.short	0x0001
        /*0062*/ 	.short	0x0008
        /*0064*/ 	.byte	0x00, 0xf5, 0x21, 0x00


	//----- nvinfo : EIATTR_KPARAM_INFO
	.align		4
.L_19:
        /*0068*/ 	.byte	0x04, 0x17
        /*006a*/ 	.short	(.L_21 - .L_20)
.L_20:
        /*006c*/ 	.word	0x00000000
        /*0070*/ 	.short	0x0000
        /*0072*/ 	.short	0x0000
        /*0074*/ 	.byte	0x00, 0xf5, 0x21, 0x00


	//----- nvinfo : EIATTR_SPARSE_MMA_MASK
	.align		4
.L_21:
        /*0078*/ 	.byte	0x03, 0x50
        /*007a*/ 	.short	0x0000


	//----- nvinfo : EIATTR_MAXREG_COUNT
	.align		4
        /*007c*/ 	.byte	0x03, 0x1b
        /*007e*/ 	.short	0x00ff


	//----- nvinfo : EIATTR_MERCURY_ISA_VERSION
	.align		4
        /*0080*/ 	.byte	0x03, 0x5f
        /*0082*/ 	.short	0x0101


	//----- nvinfo : EIATTR_VRC_CTA_INIT_COUNT
	.align		4
        /*0084*/ 	.byte	0x02, 0x4a
	.zero		1
	.zero		1


	//----- nvinfo : EIATTR_EXIT_INSTR_OFFSETS
	.align		4
        /*0088*/ 	.byte	0x04, 0x1c
        /*008a*/ 	.short	(.L_23 - .L_22)


	//   ....[0]....
.L_22:
        /*008c*/ 	.word	0x000001e0


	//----- nvinfo : EIATTR_CBANK_PARAM_SIZE
	.align		4
.L_23:
        /*0090*/ 	.byte	0x03, 0x19
        /*0092*/ 	.short	0x002c


	//----- nvinfo : EIATTR_PARAM_CBANK
	.align		4
        /*0094*/ 	.byte	0x04, 0x0a
        /*0096*/ 	.short	(.L_25 - .L_24)
	.align		4
.L_24:
        /*0098*/ 	.word	index@(.nv.constant0.train)
        /*009c*/ 	.short	0x0380
        /*009e*/ 	.short	0x002c


	//----- nvinfo : EIATTR_SW_WAR
	.align		4
.L_25:
        /*00a0*/ 	.byte	0x04, 0x36
        /*00a2*/ 	.short	(.L_27 - .L_26)
.L_26:
        /*00a4*/ 	.word	0x00000008
.L_27:


//--------------------- .nv.callgraph             --------------------------
	.section	.nv.callgraph,"",@"SHT_CUDA_CALLGRAPH"
	.align	4
	.sectionentsize	8
	.align		4
        /*0000*/ 	.word	0x00000000
	.align		4
        /*0004*/ 	.word	0xffffffff
	.align		4
        /*0008*/ 	.word	0x00000000
	.align		4
        /*000c*/ 	.word	0xfffffffe
	.align		4
        /*0010*/ 	.word	0x00000000
	.align		4
        /*0014*/ 	.word	0xfffffffd
	.align		4
        /*0018*/ 	.word	0x00000000
	.align		4
        /*001c*/ 	.word	0xfffffffc


//--------------------- .text.train               --------------------------
	.section	.text.train,"ax",@progbits
	.align	128
        .global         train
        .type           train,@function
        .size           train,(.L_x_1 - train)
        .other          train,@"STO_CUDA_ENTRY STV_DEFAULT"
train:
.text.train:
[----:B------:R-:W-:Y:S01]  /*0000*/  LDC R1, c[0x0][0x37c] ;  /* 0x0000df00ff017b82 */ /* 0x000fe20000000800 */
[----:B------:R-:W0:Y:S07]  /*0010*/  S2R R15, SR_TID.X ;  /* 0x00000000000f7919 */ /* 0x000e2e0000002100 */
[----:B------:R-:W0:Y:S01]  /*0020*/  LDC.64 R2, c[0x0][0x388] ;  /* 0x0000e200ff027b82 */ /* 0x000e220000000a00 */
[----:B------:R-:W1:Y:S01]  /*0030*/  LDCU.64 UR4, c[0x0][0x358] ;  /* 0x00006b00ff0477ac */ /* 0x000e620008000a00 */
[----:B------:R-:W2:Y:S06]  /*0040*/  LDCU UR6, c[0x0][0x3a8] ;  /* 0x00007500ff0677ac */ /* 0x000eac0008000800 */
[----:B------:R-:W3:Y:S08]  /*0050*/  LDC.64 R6, c[0x0][0x3a0] ;  /* 0x0000e800ff067b82 */ /* 0x000ef00000000a00 */
[----:B------:R-:W4:Y:S08]  /*0060*/  LDC.64 R4, c[0x0][0x398] ;  /* 0x0000e600ff047b82 */ /* 0x000f300000000a00 */
[----:B------:R-:W5:Y:S01]  /*0070*/  LDC.64 R8, c[0x0][0x380] ;  /* 0x0000e000ff087b82 */ /* 0x000f620000000a00 */
[----:B0-----:R-:W-:-:S07]  /*0080*/  IMAD.WIDE.U32 R2, R15, 0x4, R2 ;  /* 0x000000040f027825 */ /* 0x001fce00078e0002 */
[----:B------:R-:W0:Y:S01]  /*0090*/  LDC.64 R10, c[0x0][0x390] ;  /* 0x0000e400ff0a7b82 */ /* 0x000e220000000a00 */
[----:B-1----:R-:W3:Y:S01]  /*00a0*/  LDG.E R0, desc[UR4][R2.64] ;  /* 0x0000000402007981 */ /* 0x002ee2000c1e1900 */
[----:B----4-:R-:W-:-:S04]  /*00b0*/  IMAD.WIDE.U32 R4, R15, 0x4, R4 ;  /* 0x000000040f047825 */ /* 0x010fc800078e0004 */
[----:B-----5:R-:W-:-:S04]  /*00c0*/  IMAD.WIDE.U32 R8, R15, 0x4, R8 ;  /* 0x000000040f087825 */ /* 0x020fc800078e0008 */
[----:B---3--:R-:W-:-:S05]  /*00d0*/  FMUL R13, R0, R7 ;  /* 0x00000007000d7220 */ /* 0x008fca0000400000 */
[----:B------:R2:W-:Y:S04]  /*00e0*/  STG.E desc[UR4][R2.64], R13 ;  /* 0x0000000d02007986 */ /* 0x0005e8000c101904 */
[----:B------:R-:W3:Y:S04]  /*00f0*/  LDG.E R0, desc[UR4][R4.64] ;  /* 0x0000000404007981 */ /* 0x000ee8000c1e1900 */
[----:B------:R-:W4:Y:S01]  /*0100*/  LDG.E R9, desc[UR4][R8.64] ;  /* 0x0000000408097981 */ /* 0x000f22000c1e1900 */
[----:B------:R-:W-:Y:S01]  /*0110*/  FADD R7, -R7, 1 ;  /* 0x3f80000007077421 */ /* 0x000fe20000000100 */
[----:B---3--:R-:W-:-:S05]  /*0120*/  I2FP.F32.S32 R0, R0 ;  /* 0x0000000000007245 */ /* 0x008fca0000201400 */
[----:B------:R-:W-:-:S04]  /*0130*/  FMUL R7, R0, R7 ;  /* 0x0000000700077220 */ /* 0x000fc80000400000 */
[----:B------:R-:W-:-:S04]  /*0140*/  FMUL R6, R7, R6 ;  /* 0x0000000607067220 */ /* 0x000fc80000400000 */
[----:B----4-:R-:W-:-:S04]  /*0150*/  FMUL R6, R6, R9 ;  /* 0x0000000906067220 */ /* 0x010fc80000400000 */
[----:B--2---:R-:W-:Y:S01]  /*0160*/  FFMA R13, R6, UR6, R13 ;  /* 0x00000006060d7c23 */ /* 0x004fe2000800000d */
[----:B0-----:R-:W-:-:S04]  /*0170*/  IMAD.WIDE.U32 R6, R15, 0x4, R10 ;  /* 0x000000040f067825 */ /* 0x001fc800078e000a */
[----:B------:R-:W-:Y:S04]  /*0180*/  STG.E desc[UR4][R2.64], R13 ;  /* 0x0000000d02007986 */ /* 0x000fe8000c101904 */
[----:B------:R-:W2:Y:S04]  /*0190*/  LDG.E R4, desc[UR4][R4.64] ;  /* 0x0000000404047981 */ /* 0x000ea8000c1e1900 */
[----:B------:R-:W3:Y:S01]  /*01a0*/  LDG.E R8, desc[UR4][R6.64] ;  /* 0x0000000406087981 */ /* 0x000ee2000c1e1900 */
[----:B--2---:R-:W-:-:S05]  /*01b0*/  I2FP.F32.S32 R0, R4 ;  /* 0x0000000400007245 */ /* 0x004fca0000201400 */
[----:B---3--:R-:W-:-:S05]  /*01c0*/  FFMA R9, R13, R0, R8 ;  /* 0x000000000d097223 */ /* 0x008fca0000000008 */
[----:B------:R-:W-:Y:S01]  /*01d0*/  STG.E desc[UR4][R6.64], R9 ;  /* 0x0000000906007986 */ /* 0x000fe2000c101904 */
[----:B------:R-:W-:Y:S05]  /*01e0*/  EXIT ;  /* 0x000000000000794d */ /* 0x000fea0003800000 */
.L_x_0:
[----:B------:R-:W-:-:S00]  /*01f0*/  BRA `(.L_x_0) ;  /* 0xfffffffc00fc7947 */ /* 0x000fc0000383ffff */
[----:B------:R-:W-:-:S00]  /*0200*/  NOP ;  /* 0x0000000000007918 */ /* 0x000fc00000000000 */
[----:B------:R-:W-:-:S00]  /*0210*/  NOP ;  /* 0x0000000000007918 */ /* 0x000fc00000000000 */
[----:B------:R-:W-:-:S00]  /*0220*/  NOP ;  /* 0x0000000000007918 */ /* 0x000fc00000000000 */
[----:B------:R-:W-:-:S00]  /*0230*/  NOP ;  /* 0x0000000000007918 */ /* 0x000fc00000000000 */
[----:B------:R-:W-:-:S00]  /*0240*/  NOP ;  /* 0x0000000000007918 */ /* 0x000fc00000000000 */
[----:B------:R-:W-:-:S00]  /*0250*/  NOP ;  /* 0x0000000000007918 */ /* 0x000fc00000000000 */
[----:B------:R-:W-:-:S00]  /*0260*/  NOP ;  /* 0x0000000000007918 */ /* 0x000fc00000000000 */
[----:B------:R-:W-:-:S00]  /*0270*/  NOP ;  /* 0x0000000000007918 */ /* 0x000fc00000000000 */
.L_x_1:


//--------------------- .nv.shared.reserved.0     --------------------------
	.section	.nv.shared.reserved.0,"aw",@nobits
	.weak		__nv_reservedSMEM_offset_0_alias
	.size		__nv_reservedSMEM_offset_0_alias, 0, 64
	.other		__nv_reservedSMEM_offset_0_alias,@"STO_CUDA_RESERVED_SHARED STV_DEFAULT"
__nv_reservedSMEM_offset_0_alias:
	.zero		0
	.zero		64


//--------------------- .nv.constant0.train       --------------------------
	.section	.nv.constant0.train,"a",@progbits
	.sectionflags	@""
	.align	4
.nv.constant0.train:
	.zero		940


//--------------------- SYMBOLS --------------------------

	.type		.nv.reservedSmem.offset0,@object
	.size		.nv.reservedSmem.offset0,0x4
